//
// Generated by NVIDIA NVVM Compiler
//
// Compiler Build ID: CL-36424714
// Cuda compilation tools, release 13.0, V13.0.88
// Based on NVVM 20.0.0
//

.version 9.0
.target sm_100
.address_size 64

	// .globl	_Z14array_additionPKdS0_Pd

.visible .entry _Z14array_additionPKdS0_Pd(
	.param .u64 .ptr .align 1 _Z14array_additionPKdS0_Pd_param_0,
	.param .u64 .ptr .align 1 _Z14array_additionPKdS0_Pd_param_1,
	.param .u64 .ptr .align 1 _Z14array_additionPKdS0_Pd_param_2
)
{
	.reg .b32 	%r<5>;
	.reg .b64 	%rd<11>;
	.reg .b64 	%fd<4>;

	ld.param.u64 	%rd1, [_Z14array_additionPKdS0_Pd_param_0];
	ld.param.u64 	%rd2, [_Z14array_additionPKdS0_Pd_param_1];
	ld.param.u64 	%rd3, [_Z14array_additionPKdS0_Pd_param_2];
	cvta.to.global.u64 	%rd4, %rd3;
	cvta.to.global.u64 	%rd5, %rd2;
	cvta.to.global.u64 	%rd6, %rd1;
	mov.u32 	%r1, %ntid.x;
	mov.u32 	%r2, %ctaid.x;
	mov.u32 	%r3, %tid.x;
	mad.lo.s32 	%r4, %r1, %r2, %r3;
	mul.wide.s32 	%rd7, %r4, 8;
	add.s64 	%rd8, %rd6, %rd7;
	ld.global.f64 	%fd1, [%rd8];
	add.s64 	%rd9, %rd5, %rd7;
	ld.global.f64 	%fd2, [%rd9];
	add.f64 	%fd3, %fd1, %fd2;
	add.s64 	%rd10, %rd4, %rd7;
	st.global.f64 	[%rd10], %fd3;
	ret;

}


// ===== COMPILED SASS (sm_100) =====

	.target	sm_100

	.elftype	@"ET_EXEC"


//--------------------- .note.nv.tkinfo           --------------------------
	.section	.note.nv.tkinfo,"",@"SHT_NOTE"
	.sectionflags	@"SHF_NOTE_NV_TKINFO"
	.tkinfo
        /*0018*/ 	.word	0x00000002
        /*0030*/ 	.string	""
        /*0030*/ 	.string	"ptxas"
        /*0030*/ 	.string	"Cuda compilation tools, release 13.0, V13.0.88"
        /*0030*/ 	.string	"Build cuda_13.0.r13.0/compiler.36424714_0"
        /*0030*/ 	.string	"-arch sm_100 -m 64 "



//--------------------- .note.nv.cuinfo           --------------------------
	.section	.note.nv.cuinfo,"",@"SHT_NOTE"
	.sectionflags	@"SHF_NOTE_NV_CUINFO"
        /*0018*/ 	.short	0x0002
        /*001a*/ 	.short	0x0064
        /*001c*/ 	.short	0x0082
	.zero		2


//--------------------- .nv.info                  --------------------------
	.section	.nv.info,"",@"SHT_CUDA_INFO"
	.align	4


	//----- nvinfo : EIATTR_REGCOUNT
	.align		4
        /*0000*/ 	.byte	0x04, 0x2f
        /*0002*/ 	.short	(.L_1 - .L_0)
	.align		4
.L_0:
        /*0004*/ 	.word	index@(_Z14array_additionPKdS0_Pd)
        /*0008*/ 	.word	0x0000000e


	//----- nvinfo : EIATTR_FRAME_SIZE
	.align		4
.L_1:
        /*000c*/ 	.byte	0x04, 0x11
        /*000e*/ 	.short	(.L_3 - .L_2)
	.align		4
.L_2:
        /*0010*/ 	.word	index@(_Z14array_additionPKdS0_Pd)
        /*0014*/ 	.word	0x00000000


	//----- nvinfo : EIATTR_MIN_STACK_SIZE
	.align		4
.L_3:
        /*0018*/ 	.byte	0x04, 0x12
        /*001a*/ 	.short	(.L_5 - .L_4)
	.align		4
.L_4:
        /*001c*/ 	.word	index@(_Z14array_additionPKdS0_Pd)
        /*0020*/ 	.word	0x00000000
.L_5:


//--------------------- .nv.compat                --------------------------
	.section	.nv.compat,"",@"SHT_CUDA_COMPAT_INFO"
	.align	4
        /*0000*/ 	.byte	0x02, 0x09, 0x00, 0x00, 0x02, 0x02, 0x01, 0x00, 0x02, 0x05, 0x05, 0x00, 0x03, 0x07, 0x01, 0x01
        /*0010*/ 	.byte	0x02, 0x03, 0x00, 0x00, 0x02, 0x06, 0x01, 0x00, 0x04, 0x0b, 0x08, 0x00, 0x01, 0x00, 0x00, 0x00
        /*0020*/ 	.byte	0x00, 0x00, 0x00, 0x00


//--------------------- .nv.info._Z14array_additionPKdS0_Pd --------------------------
	.section	.nv.info._Z14array_additionPKdS0_Pd,"",@"SHT_CUDA_INFO"
	.sectionflags	@""
	.align	4


	//----- nvinfo : EIATTR_CUDA_API_VERSION
	.align		4
        /*0000*/ 	.byte	0x04, 0x37
        /*0002*/ 	.short	(.L_7 - .L_6)
.L_6:
        /*0004*/ 	.word	0x00000082


	//----- nvinfo : EIATTR_KPARAM_INFO
	.align		4
.L_7:
        /*0008*/ 	.byte	0x04, 0x17
        /*000a*/ 	.short	(.L_9 - .L_8)
.L_8:
        /*000c*/ 	.word	0x00000000
        /*0010*/ 	.short	0x0002
        /*0012*/ 	.short	0x0010
        /*0014*/ 	.byte	0x00, 0xf5, 0x21, 0x00


	//----- nvinfo : EIATTR_KPARAM_INFO
	.align		4
.L_9:
        /*0018*/ 	.byte	0x04, 0x17
        /*001a*/ 	.short	(.L_11 - .L_10)
.L_10:
        /*001c*/ 	.word	0x00000000
        /*0020*/ 	.short	0x0001
        /*0022*/ 	.short	0x0008
        /*0024*/ 	.byte	0x00, 0xf5, 0x21, 0x00


	//----- nvinfo : EIATTR_KPARAM_INFO
	.align		4
.L_11:
        /*0028*/ 	.byte	0x04, 0x17
        /*002a*/ 	.short	(.L_13 - .L_12)
.L_12:
        /*002c*/ 	.word	0x00000000
        /*0030*/ 	.short	0x0000
        /*0032*/ 	.short	0x0000
        /*0034*/ 	.byte	0x00, 0xf5, 0x21, 0x00


	//----- nvinfo : EIATTR_SPARSE_MMA_MASK
	.align		4
.L_13:
        /*0038*/ 	.byte	0x03, 0x50
        /*003a*/ 	.short	0x0000


	//----- nvinfo : EIATTR_MAXREG_COUNT
	.align		4
        /*003c*/ 	.byte	0x03, 0x1b
        /*003e*/ 	.short	0x00ff


	//----- nvinfo : EIATTR_MERCURY_ISA_VERSION
	.align		4
        /*0040*/ 	.byte	0x03, 0x5f
        /*0042*/ 	.short	0x0101


	//----- nvinfo : EIATTR_VRC_CTA_INIT_COUNT
	.align		4
        /*0044*/ 	.byte	0x02, 0x4a
	.zero		1
	.zero		1


	//----- nvinfo : EIATTR_EXIT_INSTR_OFFSETS
	.align		4
        /*0048*/ 	.byte	0x04, 0x1c
        /*004a*/ 	.short	(.L_15 - .L_14)


	//   ....[0]....
.L_14:
        /*004c*/ 	.word	0x00000100


	//----- nvinfo : EIATTR_CBANK_PARAM_SIZE
	.align		4
.L_15:
        /*0050*/ 	.byte	0x03, 0x19
        /*0052*/ 	.short	0x0018


	//----- nvinfo : EIATTR_PARAM_CBANK
	.align		4
        /*0054*/ 	.byte	0x04, 0x0a
        /*0056*/ 	.short	(.L_17 - .L_16)
	.align		4
.L_16:
        /*0058*/ 	.word	index@(.nv.constant0._Z14array_additionPKdS0_Pd)
        /*005c*/ 	.short	0x0380
        /*005e*/ 	.short	0x0018


	//----- nvinfo : EIATTR_SW_WAR
	.align		4
.L_17:
        /*0060*/ 	.byte	0x04, 0x36
        /*0062*/ 	.short	(.L_19 - .L_18)
.L_18:
        /*0064*/ 	.word	0x00000008
.L_19:


//--------------------- .nv.callgraph             --------------------------
	.section	.nv.callgraph,"",@"SHT_CUDA_CALLGRAPH"
	.align	4
	.sectionentsize	8
	.align		4
        /*0000*/ 	.word	0x00000000
	.align		4
        /*0004*/ 	.word	0xffffffff
	.align		4
        /*0008*/ 	.word	0x00000000
	.align		4
        /*000c*/ 	.word	0xfffffffe
	.align		4
        /*0010*/ 	.word	0x00000000
	.align		4
        /*0014*/ 	.word	0xfffffffd
	.align		4
        /*0018*/ 	.word	0x00000000
	.align		4
        /*001c*/ 	.word	0xfffffffc


//--------------------- .text._Z14array_additionPKdS0_Pd --------------------------
	.section	.text._Z14array_additionPKdS0_Pd,"ax",@progbits
	.align	128
        .global         _Z14array_additionPKdS0_Pd
        .type           _Z14array_additionPKdS0_Pd,@function
        .size           _Z14array_additionPKdS0_Pd,(.L_x_1 - _Z14array_additionPKdS0_Pd)
        .other          _Z14array_additionPKdS0_Pd,@"STO_CUDA_ENTRY STV_DEFAULT"
_Z14array_additionPKdS0_Pd:
.text._Z14array_additionPKdS0_Pd:
[----:B------:R-:W-:Y:S01]  /*0000*/  LDC R1, c[0x0][0x37c] ;  /* 0x0000df00ff017b82 */ /* 0x000fe20000000800 */
[----:B------:R-:W0:Y:S07]  /*0010*/  S2R R11, SR_CTAID.X ;  /* 0x00000000000b7919 */ /* 0x000e2e0000002500 */
[----:B------:R-:W1:Y:S01]  /*0020*/  LDC.64 R2, c[0x0][0x380] ;  /* 0x0000e000ff027b82 */ /* 0x000e620000000a00 */
[----:B------:R-:W0:Y:S01]  /*0030*/  LDCU UR6, c[0x0][0x360] ;  /* 0x00006c00ff0677ac */ /* 0x000e220008000800 */
[----:B------:R-:W0:Y:S01]  /*0040*/  S2R R0, SR_TID.X ;  /* 0x0000000000007919 */ /* 0x000e220000002100 */
[----:B------:R-:W2:Y:S05]  /*0050*/  LDCU.64 UR4, c[0x0][0x358] ;  /* 0x00006b00ff0477ac */ /* 0x000eaa0008000a00 */
[----:B------:R-:W3:Y:S08]  /*0060*/  LDC.64 R4, c[0x0][0x388] ;  /* 0x0000e200ff047b82 */ /* 0x000ef00000000a00 */
[----:B------:R-:W4:Y:S01]  /*0070*/  LDC.64 R8, c[0x0][0x390] ;  /* 0x0000e400ff087b82 */ /* 0x000f220000000a00 */
[----:B0-----:R-:W-:-:S04]  /*0080*/  IMAD R11, R11, UR6, R0 ;  /* 0x000000060b0b7c24 */ /* 0x001fc8000f8e0200 */
[----:B-1----:R-:W-:-:S04]  /*0090*/  IMAD.WIDE R2, R11, 0x8, R2 ;  /* 0x000000080b027825 */ /* 0x002fc800078e0202 */
[C---:B---3--:R-:W-:Y:S02]  /*00a0*/  IMAD.WIDE R4, R11.reuse, 0x8, R4 ;  /* 0x000000080b047825 */ /* 0x048fe400078e0204 */
[----:B--2---:R-:W2:Y:S04]  /*00b0*/  LDG.E.64 R2, desc[UR4][R2.64] ;  /* 0x0000000402027981 */ /* 0x004ea8000c1e1b00 */
[----:B------:R-:W2:Y:S01]  /*00c0*/  LDG.E.64 R4, desc[UR4][R4.64] ;  /* 0x0000000404047981 */ /* 0x000ea2000c1e1b00 */
[----:B----4-:R-:W-:Y:S01]  /*00d0*/  IMAD.WIDE R8, R11, 0x8, R8 ;  /* 0x000000080b087825 */ /* 0x010fe200078e0208 */
[----:B--2---:R-:W-:-:S07]  /*00e0*/  DADD R6, R2, R4 ;  /* 0x0000000002067229 */ /* 0x004fce0000000004 */
[----:B------:R-:W-:Y:S01]  /*00f0*/  STG.E.64 desc[UR4][R8.64], R6 ;  /* 0x0000000608007986 */ /* 0x000fe2000c101b04 */
[----:B------:R-:W-:Y:S05]  /*0100*/  EXIT ;  /* 0x000000000000794d */ /* 0x000fea0003800000 */
.L_x_0:
[----:B------:R-:W-:-:S00]  /*0110*/  BRA `(.L_x_0) ;  /* 0xfffffffc00fc7947 */ /* 0x000fc0000383ffff */
[----:B------:R-:W-:-:S00]  /*0120*/  NOP ;  /* 0x0000000000007918 */ /* 0x000fc00000000000 */
        /* <DEDUP_REMOVED lines=13> */
.L_x_1:


//--------------------- .nv.shared.reserved.0     --------------------------
	.section	.nv.shared.reserved.0,"aw",@nobits
	.weak		__nv_reservedSMEM_offset_0_alias
	.size		__nv_reservedSMEM_offset_0_alias, 0, 64
	.other		__nv_reservedSMEM_offset_0_alias,@"STO_CUDA_RESERVED_SHARED STV_DEFAULT"
__nv_reservedSMEM_offset_0_alias:
	.zero		0
	.zero		64


//--------------------- .nv.constant0._Z14array_additionPKdS0_Pd --------------------------
	.section	.nv.constant0._Z14array_additionPKdS0_Pd,"a",@progbits
	.sectionflags	@""
	.align	4
.nv.constant0._Z14array_additionPKdS0_Pd:
	.zero		920


//--------------------- SYMBOLS --------------------------

	.type		.nv.reservedSmem.offset0,@object
	.size		.nv.reservedSmem.offset0,0x4
